//
// Generated by NVIDIA NVVM Compiler
//
// Compiler Build ID: CL-36424714
// Cuda compilation tools, release 13.0, V13.0.88
// Based on NVVM 20.0.0
//

.version 9.0
.target sm_100
.address_size 64

	// .globl	timedReduction
.extern .shared .align 16 .b8 shared[];

.visible .entry timedReduction(
	.param .u64 .ptr .align 1 timedReduction_param_0,
	.param .u64 .ptr .align 1 timedReduction_param_1,
	.param .u64 .ptr .align 1 timedReduction_param_2
)
{
	.reg .pred 	%p<7>;
	.reg .b32 	%r<16>;
	.reg .b32 	%f<6>;
	.reg .b64 	%rd<19>;

	ld.param.u64 	%rd2, [timedReduction_param_0];
	ld.param.u64 	%rd3, [timedReduction_param_1];
	ld.param.u64 	%rd4, [timedReduction_param_2];
	cvta.to.global.u64 	%rd1, %rd4;
	mov.u32 	%r1, %tid.x;
	mov.u32 	%r2, %ctaid.x;
	setp.ne.s32 	%p1, %r1, 0;
	@%p1 bra 	$L__BB0_2;
	// begin inline asm
	mov.u64 	%rd5, %clock64;
	// end inline asm
	mul.wide.u32 	%rd6, %r2, 8;
	add.s64 	%rd7, %rd1, %rd6;
	st.global.u64 	[%rd7], %rd5;
$L__BB0_2:
	cvta.to.global.u64 	%rd8, %rd2;
	mul.wide.u32 	%rd9, %r1, 4;
	add.s64 	%rd10, %rd8, %rd9;
	ld.global.f32 	%f2, [%rd10];
	shl.b32 	%r7, %r1, 2;
	mov.u32 	%r8, shared;
	add.s32 	%r3, %r8, %r7;
	st.shared.f32 	[%r3], %f2;
	mov.u32 	%r15, %ntid.x;
	mul.wide.s32 	%rd11, %r15, 4;
	add.s64 	%rd12, %rd10, %rd11;
	ld.global.f32 	%f3, [%rd12];
	shl.b32 	%r9, %r15, 2;
	add.s32 	%r10, %r3, %r9;
	st.shared.f32 	[%r10], %f3;
$L__BB0_3:
	mov.u32 	%r5, %r15;
	bar.sync 	0;
	setp.ge.u32 	%p2, %r1, %r5;
	@%p2 bra 	$L__BB0_6;
	ld.shared.f32 	%f4, [%r3];
	shl.b32 	%r11, %r5, 2;
	add.s32 	%r12, %r3, %r11;
	ld.shared.f32 	%f1, [%r12];
	setp.geu.f32 	%p3, %f1, %f4;
	@%p3 bra 	$L__BB0_6;
	st.shared.f32 	[%r3], %f1;
$L__BB0_6:
	shr.u32 	%r15, %r5, 1;
	setp.gt.u32 	%p4, %r5, 1;
	@%p4 bra 	$L__BB0_3;
	setp.ne.s32 	%p5, %r1, 0;
	@%p5 bra 	$L__BB0_9;
	ld.shared.f32 	%f5, [shared];
	cvta.to.global.u64 	%rd13, %rd3;
	mul.wide.u32 	%rd14, %r2, 4;
	add.s64 	%rd15, %rd13, %rd14;
	st.global.f32 	[%rd15], %f5;
$L__BB0_9:
	setp.ne.s32 	%p6, %r1, 0;
	bar.sync 	0;
	@%p6 bra 	$L__BB0_11;
	// begin inline asm
	mov.u64 	%rd16, %clock64;
	// end inline asm
	mov.u32 	%r13, %nctaid.x;
	add.s32 	%r14, %r2, %r13;
	mul.wide.u32 	%rd17, %r14, 8;
	add.s64 	%rd18, %rd1, %rd17;
	st.global.u64 	[%rd18], %rd16;
$L__BB0_11:
	ret;

}


// ===== COMPILED SASS (sm_100) =====

	.target	sm_100

	.elftype	@"ET_EXEC"


//--------------------- .note.nv.tkinfo           --------------------------
	.section	.note.nv.tkinfo,"",@"SHT_NOTE"
	.sectionflags	@"SHF_NOTE_NV_TKINFO"
	.tkinfo
        /*0018*/ 	.word	0x00000002
        /*0030*/ 	.string	""
        /*0030*/ 	.string	"ptxas"
        /*0030*/ 	.string	"Cuda compilation tools, release 13.0, V13.0.88"
        /*0030*/ 	.string	"Build cuda_13.0.r13.0/compiler.36424714_0"
        /*0030*/ 	.string	"-arch sm_100 -m 64 "



//--------------------- .note.nv.cuinfo           --------------------------
	.section	.note.nv.cuinfo,"",@"SHT_NOTE"
	.sectionflags	@"SHF_NOTE_NV_CUINFO"
        /*0018*/ 	.short	0x0002
        /*001a*/ 	.short	0x0064
        /*001c*/ 	.short	0x0082
	.zero		2


//--------------------- .nv.info                  --------------------------
	.section	.nv.info,"",@"SHT_CUDA_INFO"
	.align	4


	//----- nvinfo : EIATTR_REGCOUNT
	.align		4
        /*0000*/ 	.byte	0x04, 0x2f
        /*0002*/ 	.short	(.L_1 - .L_0)
	.align		4
.L_0:
        /*0004*/ 	.word	index@(timedReduction)
        /*0008*/ 	.word	0x00000012


	//----- nvinfo : EIATTR_FRAME_SIZE
	.align		4
.L_1:
        /*000c*/ 	.byte	0x04, 0x11
        /*000e*/ 	.short	(.L_3 - .L_2)
	.align		4
.L_2:
        /*0010*/ 	.word	index@(timedReduction)
        /*0014*/ 	.word	0x00000000


	//----- nvinfo : EIATTR_MIN_STACK_SIZE
	.align		4
.L_3:
        /*0018*/ 	.byte	0x04, 0x12
        /*001a*/ 	.short	(.L_5 - .L_4)
	.align		4
.L_4:
        /*001c*/ 	.word	index@(timedReduction)
        /*0020*/ 	.word	0x00000000
.L_5:


//--------------------- .nv.compat                --------------------------
	.section	.nv.compat,"",@"SHT_CUDA_COMPAT_INFO"
	.align	4
        /*0000*/ 	.byte	0x02, 0x09, 0x00, 0x00, 0x02, 0x02, 0x01, 0x00, 0x02, 0x05, 0x05, 0x00, 0x03, 0x07, 0x01, 0x01
        /*0010*/ 	.byte	0x02, 0x03, 0x00, 0x00, 0x02, 0x06, 0x01, 0x00, 0x04, 0x0b, 0x08, 0x00, 0x09, 0x00, 0x00, 0x00
        /*0020*/ 	.byte	0x00, 0x00, 0x00, 0x00


//--------------------- .nv.info.timedReduction   --------------------------
	.section	.nv.info.timedReduction,"",@"SHT_CUDA_INFO"
	.sectionflags	@""
	.align	4


	//----- nvinfo : EIATTR_CUDA_API_VERSION
	.align		4
        /*0000*/ 	.byte	0x04, 0x37
        /*0002*/ 	.short	(.L_7 - .L_6)
.L_6:
        /*0004*/ 	.word	0x00000082


	//----- nvinfo : EIATTR_KPARAM_INFO
	.align		4
.L_7:
        /*0008*/ 	.byte	0x04, 0x17
        /*000a*/ 	.short	(.L_9 - .L_8)
.L_8:
        /*000c*/ 	.word	0x00000000
        /*0010*/ 	.short	0x0002
        /*0012*/ 	.short	0x0010
        /*0014*/ 	.byte	0x00, 0xf5, 0x21, 0x00


	//----- nvinfo : EIATTR_KPARAM_INFO
	.align		4
.L_9:
        /*0018*/ 	.byte	0x04, 0x17
        /*001a*/ 	.short	(.L_11 - .L_10)
.L_10:
        /*001c*/ 	.word	0x00000000
        /*0020*/ 	.short	0x0001
        /*0022*/ 	.short	0x0008
        /*0024*/ 	.byte	0x00, 0xf5, 0x21, 0x00


	//----- nvinfo : EIATTR_KPARAM_INFO
	.align		4
.L_11:
        /*0028*/ 	.byte	0x04, 0x17
        /*002a*/ 	.short	(.L_13 - .L_12)
.L_12:
        /*002c*/ 	.word	0x00000000
        /*0030*/ 	.short	0x0000
        /*0032*/ 	.short	0x0000
        /*0034*/ 	.byte	0x00, 0xf5, 0x21, 0x00


	//----- nvinfo : EIATTR_SPARSE_MMA_MASK
	.align		4
.L_13:
        /*0038*/ 	.byte	0x03, 0x50
        /*003a*/ 	.short	0x0000


	//----- nvinfo : EIATTR_MAXREG_COUNT
	.align		4
        /*003c*/ 	.byte	0x03, 0x1b
        /*003e*/ 	.short	0x00ff


	//----- nvinfo : EIATTR_NUM_BARRIERS
	.align		4
        /*0040*/ 	.byte	0x02, 0x4c
        /*0042*/ 	.byte	0x01
	.zero		1


	//----- nvinfo : EIATTR_MERCURY_ISA_VERSION
	.align		4
        /*0044*/ 	.byte	0x03, 0x5f
        /*0046*/ 	.short	0x0101


	//----- nvinfo : EIATTR_VRC_CTA_INIT_COUNT
	.align		4
        /*0048*/ 	.byte	0x02, 0x4a
	.zero		1
	.zero		1


	//----- nvinfo : EIATTR_EXIT_INSTR_OFFSETS
	.align		4
        /*004c*/ 	.byte	0x04, 0x1c
        /*004e*/ 	.short	(.L_15 - .L_14)


	//   ....[0]....
.L_14:
        /*0050*/ 	.word	0x000002d0


	//   ....[1]....
        /*0054*/ 	.word	0x00000340


	//----- nvinfo : EIATTR_CRS_STACK_SIZE
	.align		4
.L_15:
        /*0058*/ 	.byte	0x04, 0x1e
        /*005a*/ 	.short	(.L_17 - .L_16)
.L_16:
        /*005c*/ 	.word	0x00000000


	//----- nvinfo : EIATTR_CBANK_PARAM_SIZE
	.align		4
.L_17:
        /*0060*/ 	.byte	0x03, 0x19
        /*0062*/ 	.short	0x0018


	//----- nvinfo : EIATTR_PARAM_CBANK
	.align		4
        /*0064*/ 	.byte	0x04, 0x0a
        /*0066*/ 	.short	(.L_19 - .L_18)
	.align		4
.L_18:
        /*0068*/ 	.word	index@(.nv.constant0.timedReduction)
        /*006c*/ 	.short	0x0380
        /*006e*/ 	.short	0x0018


	//----- nvinfo : EIATTR_SW_WAR
	.align		4
.L_19:
        /*0070*/ 	.byte	0x04, 0x36
        /*0072*/ 	.short	(.L_21 - .L_20)
.L_20:
        /*0074*/ 	.word	0x00000008
.L_21:


//--------------------- .nv.callgraph             --------------------------
	.section	.nv.callgraph,"",@"SHT_CUDA_CALLGRAPH"
	.align	4
	.sectionentsize	8
	.align		4
        /*0000*/ 	.word	0x00000000
	.align		4
        /*0004*/ 	.word	0xffffffff
	.align		4
        /*0008*/ 	.word	0x00000000
	.align		4
        /*000c*/ 	.word	0xfffffffe
	.align		4
        /*0010*/ 	.word	0x00000000
	.align		4
        /*0014*/ 	.word	0xfffffffd
	.align		4
        /*0018*/ 	.word	0x00000000
	.align		4
        /*001c*/ 	.word	0xfffffffc


//--------------------- .text.timedReduction      --------------------------
	.section	.text.timedReduction,"ax",@progbits
	.align	128
        .global         timedReduction
        .type           timedReduction,@function
        .size           timedReduction,(.L_x_4 - timedReduction)
        .other          timedReduction,@"STO_CUDA_ENTRY STV_DEFAULT"
timedReduction:
.text.timedReduction:
[----:B------:R-:W-:Y:S01]  /*0000*/  LDC R1, c[0x0][0x37c] ;  /* 0x0000df00ff017b82 */ /* 0x000fe20000000800 */
[----:B------:R-:W0:Y:S01]  /*0010*/  S2R R15, SR_TID.X ;  /* 0x00000000000f7919 */ /* 0x000e220000002100 */
[----:B------:R-:W1:Y:S01]  /*0020*/  LDCU.64 UR6, c[0x0][0x358] ;  /* 0x00006b00ff0677ac */ /* 0x000e620008000a00 */
[----:B------:R-:W2:Y:S01]  /*0030*/  S2R R0, SR_CTAID.X ;  /* 0x0000000000007919 */ /* 0x000ea20000002500 */
[----:B0-----:R-:W-:-:S13]  /*0040*/  ISETP.NE.AND P0, PT, R15, RZ, PT ;  /* 0x000000ff0f00720c */ /* 0x001fda0003f05270 */
[----:B------:R-:W-:Y:S01]  /*0050*/  @!P0 CS2R R8, SR_CLOCKLO ;  /* 0x0000000000088805 */ /* 0x000fe20000015000 */
[----:B------:R-:W0:Y:S08]  /*0060*/  LDC.64 R4, c[0x0][0x380] ;  /* 0x0000e000ff047b82 */ /* 0x000e300000000a00 */
[----:B------:R-:W2:Y:S08]  /*0070*/  @!P0 LDC.64 R2, c[0x0][0x390] ;  /* 0x0000e400ff028b82 */ /* 0x000eb00000000a00 */
[----:B------:R-:W3:Y:S01]  /*0080*/  LDC R10, c[0x0][0x360] ;  /* 0x0000d800ff0a7b82 */ /* 0x000ee20000000800 */
[----:B0-----:R-:W-:-:S04]  /*0090*/  IMAD.WIDE.U32 R4, R15, 0x4, R4 ;  /* 0x000000040f047825 */ /* 0x001fc800078e0004 */
[----:B--2---:R-:W-:-:S05]  /*00a0*/  @!P0 IMAD.WIDE.U32 R2, R0, 0x8, R2 ;  /* 0x0000000800028825 */ /* 0x004fca00078e0002 */
[----:B-1----:R0:W-:Y:S01]  /*00b0*/  @!P0 STG.E.64 desc[UR6][R2.64], R8 ;  /* 0x0000000802008986 */ /* 0x0021e2000c101b06 */
[----:B---3--:R-:W-:-:S03]  /*00c0*/  IMAD.WIDE R6, R10, 0x4, R4 ;  /* 0x000000040a067825 */ /* 0x008fc600078e0204 */
[----:B------:R-:W2:Y:S04]  /*00d0*/  LDG.E R4, desc[UR6][R4.64] ;  /* 0x0000000604047981 */ /* 0x000ea8000c1e1900 */
[----:B------:R-:W3:Y:S01]  /*00e0*/  LDG.E R6, desc[UR6][R6.64] ;  /* 0x0000000606067981 */ /* 0x000ee2000c1e1900 */
[----:B------:R-:W1:Y:S01]  /*00f0*/  S2UR UR5, SR_CgaCtaId ;  /* 0x00000000000579c3 */ /* 0x000e620000008800 */
[----:B------:R-:W-:Y:S02]  /*0100*/  UMOV UR4, 0x400 ;  /* 0x0000040000047882 */ /* 0x000fe40000000000 */
[----:B-1----:R-:W-:-:S06]  /*0110*/  ULEA UR4, UR5, UR4, 0x18 ;  /* 0x0000000405047291 */ /* 0x002fcc000f8ec0ff */
[----:B------:R-:W-:-:S05]  /*0120*/  LEA R11, R15, UR4, 0x2 ;  /* 0x000000040f0b7c11 */ /* 0x000fca000f8e10ff */
[----:B------:R-:W-:Y:S01]  /*0130*/  IMAD R13, R10, 0x4, R11 ;  /* 0x000000040a0d7824 */ /* 0x000fe200078e020b */
[----:B--2---:R0:W-:Y:S04]  /*0140*/  STS [R11], R4 ;  /* 0x000000040b007388 */ /* 0x0041e80000000800 */
[----:B---3--:R0:W-:Y:S02]  /*0150*/  STS [R13], R6 ;  /* 0x000000060d007388 */ /* 0x0081e40000000800 */
.L_x_2:
[----:B------:R-:W-:Y:S01]  /*0160*/  BAR.SYNC.DEFER_BLOCKING 0x0 ;  /* 0x0000000000007b1d */ /* 0x000fe20000010000 */
[----:B------:R-:W-:Y:S02]  /*0170*/  ISETP.GE.U32.AND P1, PT, R15, R10, PT ;  /* 0x0000000a0f00720c */ /* 0x000fe40003f26070 */
[----:B------:R-:W-:Y:S02]  /*0180*/  ISETP.GT.U32.AND P0, PT, R10, 0x1, PT ;  /* 0x000000010a00780c */ /* 0x000fe40003f04070 */
[----:B0-----:R-:W-:Y:S01]  /*0190*/  SHF.R.U32.HI R4, RZ, 0x1, R10 ;  /* 0x00000001ff047819 */ /* 0x001fe2000001160a */
[----:B------:R-:W-:Y:S08]  /*01a0*/  BSSY.RECONVERGENT B0, `(.L_x_0) ;  /* 0x0000007000007945 */ /* 0x000ff00003800200 */
[----:B------:R-:W-:Y:S05]  /*01b0*/  @P1 BRA `(.L_x_1) ;  /* 0x0000000000141947 */ /* 0x000fea0003800000 */
[----:B------:R-:W-:Y:S01]  /*01c0*/  IMAD R3, R10, 0x4, R11 ;  /* 0x000000040a037824 */ /* 0x000fe200078e020b */
[----:B------:R-:W-:Y:S05]  /*01d0*/  LDS R2, [R11] ;  /* 0x000000000b027984 */ /* 0x000fea0000000800 */
[----:B------:R-:W0:Y:S02]  /*01e0*/  LDS R3, [R3] ;  /* 0x0000000003037984 */ /* 0x000e240000000800 */
[----:B0-----:R-:W-:-:S13]  /*01f0*/  FSETP.GEU.AND P1, PT, R3, R2, PT ;  /* 0x000000020300720b */ /* 0x001fda0003f2e000 */
[----:B------:R0:W-:Y:S02]  /*0200*/  @!P1 STS [R11], R3 ;  /* 0x000000030b009388 */ /* 0x0001e40000000800 */
.L_x_1:
[----:B------:R-:W-:Y:S05]  /*0210*/  BSYNC.RECONVERGENT B0 ;  /* 0x0000000000007941 */ /* 0x000fea0003800200 */
.L_x_0:
[----:B------:R-:W-:Y:S01]  /*0220*/  IMAD.MOV.U32 R10, RZ, RZ, R4 ;  /* 0x000000ffff0a7224 */ /* 0x000fe200078e0004 */
[----:B------:R-:W-:Y:S06]  /*0230*/  @P0 BRA `(.L_x_2) ;  /* 0xfffffffc00c80947 */ /* 0x000fec000383ffff */
[----:B------:R-:W-:-:S13]  /*0240*/  ISETP.NE.AND P0, PT, R15, RZ, PT ;  /* 0x000000ff0f00720c */ /* 0x000fda0003f05270 */
[----:B0-----:R-:W0:Y:S01]  /*0250*/  @!P0 S2R R3, SR_CgaCtaId ;  /* 0x0000000000038919 */ /* 0x001e220000008800 */
[----:B------:R-:W-:-:S04]  /*0260*/  @!P0 MOV R2, 0x400 ;  /* 0x0000040000028802 */ /* 0x000fc80000000f00 */
[----:B0-----:R-:W-:Y:S02]  /*0270*/  @!P0 LEA R5, R3, R2, 0x18 ;  /* 0x0000000203058211 */ /* 0x001fe400078ec0ff */
[----:B------:R-:W0:Y:S04]  /*0280*/  @!P0 LDC.64 R2, c[0x0][0x388] ;  /* 0x0000e200ff028b82 */ /* 0x000e280000000a00 */
[----:B------:R-:W1:Y:S01]  /*0290*/  @!P0 LDS R5, [R5] ;  /* 0x0000000005058984 */ /* 0x000e620000000800 */
[----:B0-----:R-:W-:-:S05]  /*02a0*/  @!P0 IMAD.WIDE.U32 R2, R0, 0x4, R2 ;  /* 0x0000000400028825 */ /* 0x001fca00078e0002 */
[----:B-1----:R0:W-:Y:S01]  /*02b0*/  @!P0 STG.E desc[UR6][R2.64], R5 ;  /* 0x0000000502008986 */ /* 0x0021e2000c101906 */
[----:B------:R-:W-:Y:S06]  /*02c0*/  BAR.SYNC.DEFER_BLOCKING 0x0 ;  /* 0x0000000000007b1d */ /* 0x000fec0000010000 */
[----:B------:R-:W-:Y:S05]  /*02d0*/  @P0 EXIT ;  /* 0x000000000000094d */ /* 0x000fea0003800000 */
[----:B0-----:R-:W-:Y:S01]  /*02e0*/  CS2R R4, SR_CLOCKLO ;  /* 0x0000000000047805 */ /* 0x001fe20000015000 */
[----:B------:R-:W0:Y:S01]  /*02f0*/  LDC.64 R2, c[0x0][0x390] ;  /* 0x0000e400ff027b82 */ /* 0x000e220000000a00 */
[----:B------:R-:W1:Y:S02]  /*0300*/  LDCU UR4, c[0x0][0x370] ;  /* 0x00006e00ff0477ac */ /* 0x000e640008000800 */
[----:B-1----:R-:W-:-:S04]  /*0310*/  VIADD R7, R0, UR4 ;  /* 0x0000000400077c36 */ /* 0x002fc80008000000 */
[----:B0-----:R-:W-:-:S05]  /*0320*/  IMAD.WIDE.U32 R2, R7, 0x8, R2 ;  /* 0x0000000807027825 */ /* 0x001fca00078e0002 */
[----:B------:R-:W-:Y:S01]  /*0330*/  STG.E.64 desc[UR6][R2.64], R4 ;  /* 0x0000000402007986 */ /* 0x000fe2000c101b06 */
[----:B------:R-:W-:Y:S05]  /*0340*/  EXIT ;  /* 0x000000000000794d */ /* 0x000fea0003800000 */
.L_x_3:
[----:B------:R-:W-:-:S00]  /*0350*/  BRA `(.L_x_3) ;  /* 0xfffffffc00fc7947 */ /* 0x000fc0000383ffff */
[----:B------:R-:W-:-:S00]  /*0360*/  NOP ;  /* 0x0000000000007918 */ /* 0x000fc00000000000 */
        /* <DEDUP_REMOVED lines=9> */
.L_x_4:


//--------------------- .nv.shared.timedReduction --------------------------
	.section	.nv.shared.timedReduction,"aw",@nobits
	.sectionflags	@""
	.align	16
	.zero		1024


//--------------------- .nv.shared.reserved.0     --------------------------
	.section	.nv.shared.reserved.0,"aw",@nobits
	.weak		__nv_reservedSMEM_offset_0_alias
	.size		__nv_reservedSMEM_offset_0_alias, 0, 64
	.other		__nv_reservedSMEM_offset_0_alias,@"STO_CUDA_RESERVED_SHARED STV_DEFAULT"
__nv_reservedSMEM_offset_0_alias:
	.zero		0
	.zero		64


//--------------------- .nv.constant0.timedReduction --------------------------
	.section	.nv.constant0.timedReduction,"a",@progbits
	.sectionflags	@""
	.align	4
.nv.constant0.timedReduction:
	.zero		920


//--------------------- SYMBOLS --------------------------

	.type		.nv.reservedSmem.offset0,@object
	.size		.nv.reservedSmem.offset0,0x4
	.type		.nv.reservedSmem.cap,@object
	.size		.nv.reservedSmem.cap,0x4
